//
// Generated by NVIDIA NVVM Compiler
//
// Compiler Build ID: CL-36424714
// Cuda compilation tools, release 13.0, V13.0.88
// Based on NVVM 20.0.0
//

.version 9.0
.target sm_100
.address_size 64

	// .globl	_Z8pikerneliPd

.visible .entry _Z8pikerneliPd(
	.param .u32 _Z8pikerneliPd_param_0,
	.param .u64 .ptr .align 1 _Z8pikerneliPd_param_1
)
{
	.reg .pred 	%p<16>;
	.reg .b32 	%r<29>;
	.reg .b64 	%rd<5>;
	.reg .b64 	%fd<87>;

	ld.param.u32 	%r14, [_Z8pikerneliPd_param_0];
	ld.param.u64 	%rd3, [_Z8pikerneliPd_param_1];
	cvta.to.global.u64 	%rd1, %rd3;
	cvt.rn.f64.s32 	%fd12, %r14;
	rcp.rn.f64 	%fd1, %fd12;
	mov.u32 	%r1, %tid.x;
	shr.s32 	%r15, %r14, 31;
	shr.u32 	%r16, %r15, 24;
	add.s32 	%r17, %r14, %r16;
	shr.s32 	%r18, %r17, 8;
	mul.lo.s32 	%r2, %r18, %r1;
	add.s32 	%r3, %r2, %r18;
	setp.lt.s32 	%p1, %r14, 256;
	mov.f64 	%fd86, 0d0000000000000000;
	@%p1 bra 	$L__BB0_7;
	add.s32 	%r19, %r2, 1;
	max.s32 	%r4, %r3, %r19;
	sub.s32 	%r20, %r4, %r2;
	and.b32  	%r5, %r20, 3;
	setp.eq.s32 	%p2, %r5, 0;
	mov.f64 	%fd85, 0d0000000000000000;
	mov.u32 	%r27, %r2;
	@%p2 bra 	$L__BB0_4;
	neg.s32 	%r25, %r5;
	mov.f64 	%fd85, 0d0000000000000000;
	mov.u32 	%r27, %r2;
$L__BB0_3:
	.pragma "nounroll";
	cvt.rn.f64.u32 	%fd16, %r27;
	add.f64 	%fd17, %fd16, 0d3FE0000000000000;
	mul.f64 	%fd18, %fd1, %fd17;
	mul.f64 	%fd19, %fd18, %fd18;
	mov.f64 	%fd20, 0d3FF0000000000000;
	sub.f64 	%fd21, %fd20, %fd19;
	sqrt.rn.f64 	%fd22, %fd21;
	fma.rn.f64 	%fd85, %fd1, %fd22, %fd85;
	add.s32 	%r27, %r27, 1;
	add.s32 	%r25, %r25, 1;
	setp.ne.s32 	%p3, %r25, 0;
	@%p3 bra 	$L__BB0_3;
$L__BB0_4:
	sub.s32 	%r21, %r2, %r4;
	setp.gt.u32 	%p4, %r21, -4;
	@%p4 bra 	$L__BB0_6;
$L__BB0_5:
	cvt.rn.f64.u32 	%fd23, %r27;
	add.f64 	%fd24, %fd23, 0d3FE0000000000000;
	mul.f64 	%fd25, %fd1, %fd24;
	mul.f64 	%fd26, %fd25, %fd25;
	mov.f64 	%fd27, 0d3FF0000000000000;
	sub.f64 	%fd28, %fd27, %fd26;
	sqrt.rn.f64 	%fd29, %fd28;
	fma.rn.f64 	%fd30, %fd1, %fd29, %fd85;
	add.s32 	%r22, %r27, 1;
	cvt.rn.f64.u32 	%fd31, %r22;
	add.f64 	%fd32, %fd31, 0d3FE0000000000000;
	mul.f64 	%fd33, %fd1, %fd32;
	mul.f64 	%fd34, %fd33, %fd33;
	sub.f64 	%fd35, %fd27, %fd34;
	sqrt.rn.f64 	%fd36, %fd35;
	fma.rn.f64 	%fd37, %fd1, %fd36, %fd30;
	add.s32 	%r23, %r27, 2;
	cvt.rn.f64.u32 	%fd38, %r23;
	add.f64 	%fd39, %fd38, 0d3FE0000000000000;
	mul.f64 	%fd40, %fd1, %fd39;
	mul.f64 	%fd41, %fd40, %fd40;
	sub.f64 	%fd42, %fd27, %fd41;
	sqrt.rn.f64 	%fd43, %fd42;
	fma.rn.f64 	%fd44, %fd1, %fd43, %fd37;
	add.s32 	%r24, %r27, 3;
	cvt.rn.f64.u32 	%fd45, %r24;
	add.f64 	%fd46, %fd45, 0d3FE0000000000000;
	mul.f64 	%fd47, %fd1, %fd46;
	mul.f64 	%fd48, %fd47, %fd47;
	sub.f64 	%fd49, %fd27, %fd48;
	sqrt.rn.f64 	%fd50, %fd49;
	fma.rn.f64 	%fd85, %fd1, %fd50, %fd44;
	add.s32 	%r27, %r27, 4;
	setp.lt.s32 	%p5, %r27, %r3;
	@%p5 bra 	$L__BB0_5;
$L__BB0_6:
	mul.f64 	%fd86, %fd85, 0d4010000000000000;
$L__BB0_7:
	mul.wide.u32 	%rd4, %r1, 8;
	add.s64 	%rd2, %rd1, %rd4;
	st.global.f64 	[%rd2], %fd86;
	bar.sync 	0;
	setp.gt.u32 	%p6, %r1, 511;
	@%p6 bra 	$L__BB0_9;
	ld.global.f64 	%fd51, [%rd2+4096];
	ld.global.f64 	%fd52, [%rd2];
	add.f64 	%fd53, %fd51, %fd52;
	st.global.f64 	[%rd2], %fd53;
$L__BB0_9:
	bar.sync 	0;
	setp.gt.u32 	%p7, %r1, 767;
	@%p7 bra 	$L__BB0_11;
	ld.global.f64 	%fd54, [%rd2+2048];
	ld.global.f64 	%fd55, [%rd2];
	add.f64 	%fd56, %fd54, %fd55;
	st.global.f64 	[%rd2], %fd56;
$L__BB0_11:
	bar.sync 	0;
	setp.gt.u32 	%p8, %r1, 895;
	@%p8 bra 	$L__BB0_13;
	ld.global.f64 	%fd57, [%rd2+1024];
	ld.global.f64 	%fd58, [%rd2];
	add.f64 	%fd59, %fd57, %fd58;
	st.global.f64 	[%rd2], %fd59;
$L__BB0_13:
	bar.sync 	0;
	setp.gt.u32 	%p9, %r1, 959;
	@%p9 bra 	$L__BB0_15;
	ld.global.f64 	%fd60, [%rd2+512];
	ld.global.f64 	%fd61, [%rd2];
	add.f64 	%fd62, %fd60, %fd61;
	st.global.f64 	[%rd2], %fd62;
$L__BB0_15:
	bar.sync 	0;
	setp.gt.u32 	%p10, %r1, 991;
	@%p10 bra 	$L__BB0_17;
	ld.global.f64 	%fd63, [%rd2+256];
	ld.global.f64 	%fd64, [%rd2];
	add.f64 	%fd65, %fd63, %fd64;
	st.global.f64 	[%rd2], %fd65;
$L__BB0_17:
	bar.sync 	0;
	setp.gt.u32 	%p11, %r1, 1007;
	@%p11 bra 	$L__BB0_19;
	ld.global.f64 	%fd66, [%rd2+128];
	ld.global.f64 	%fd67, [%rd2];
	add.f64 	%fd68, %fd66, %fd67;
	st.global.f64 	[%rd2], %fd68;
$L__BB0_19:
	bar.sync 	0;
	setp.gt.u32 	%p12, %r1, 1015;
	@%p12 bra 	$L__BB0_21;
	ld.global.f64 	%fd69, [%rd2+64];
	ld.global.f64 	%fd70, [%rd2];
	add.f64 	%fd71, %fd69, %fd70;
	st.global.f64 	[%rd2], %fd71;
$L__BB0_21:
	bar.sync 	0;
	setp.gt.u32 	%p13, %r1, 1019;
	@%p13 bra 	$L__BB0_23;
	ld.global.f64 	%fd72, [%rd2+32];
	ld.global.f64 	%fd73, [%rd2];
	add.f64 	%fd74, %fd72, %fd73;
	st.global.f64 	[%rd2], %fd74;
$L__BB0_23:
	bar.sync 	0;
	setp.gt.u32 	%p14, %r1, 1021;
	@%p14 bra 	$L__BB0_25;
	ld.global.f64 	%fd75, [%rd2+16];
	ld.global.f64 	%fd76, [%rd2];
	add.f64 	%fd77, %fd75, %fd76;
	st.global.f64 	[%rd2], %fd77;
$L__BB0_25:
	bar.sync 	0;
	setp.ne.s32 	%p15, %r1, 0;
	@%p15 bra 	$L__BB0_27;
	ld.global.f64 	%fd78, [%rd1];
	ld.global.f64 	%fd79, [%rd1+8];
	add.f64 	%fd80, %fd78, %fd79;
	st.global.f64 	[%rd1], %fd80;
$L__BB0_27:
	ret;

}


// ===== COMPILED SASS (sm_100) =====

	.target	sm_100

	.elftype	@"ET_EXEC"


//--------------------- .note.nv.tkinfo           --------------------------
	.section	.note.nv.tkinfo,"",@"SHT_NOTE"
	.sectionflags	@"SHF_NOTE_NV_TKINFO"
	.tkinfo
        /*0018*/ 	.word	0x00000002
        /*0030*/ 	.string	""
        /*0030*/ 	.string	"ptxas"
        /*0030*/ 	.string	"Cuda compilation tools, release 13.0, V13.0.88"
        /*0030*/ 	.string	"Build cuda_13.0.r13.0/compiler.36424714_0"
        /*0030*/ 	.string	"-arch sm_100 -m 64 "



//--------------------- .note.nv.cuinfo           --------------------------
	.section	.note.nv.cuinfo,"",@"SHT_NOTE"
	.sectionflags	@"SHF_NOTE_NV_CUINFO"
        /*0018*/ 	.short	0x0002
        /*001a*/ 	.short	0x0064
        /*001c*/ 	.short	0x0082
	.zero		2


//--------------------- .nv.info                  --------------------------
	.section	.nv.info,"",@"SHT_CUDA_INFO"
	.align	4


	//----- nvinfo : EIATTR_REGCOUNT
	.align		4
        /*0000*/ 	.byte	0x04, 0x2f
        /*0002*/ 	.short	(.L_1 - .L_0)
	.align		4
.L_0:
        /*0004*/ 	.word	index@(_Z8pikerneliPd)
        /*0008*/ 	.word	0x0000001e


	//----- nvinfo : EIATTR_FRAME_SIZE
	.align		4
.L_1:
        /*000c*/ 	.byte	0x04, 0x11
        /*000e*/ 	.short	(.L_3 - .L_2)
	.align		4
.L_2:
        /*0010*/ 	.word	index@($__internal_1_$__cuda_sm20_dsqrt_rn_f64_mediumpath_v1)
        /*0014*/ 	.word	0x00000000


	//----- nvinfo : EIATTR_FRAME_SIZE
	.align		4
.L_3:
        /*0018*/ 	.byte	0x04, 0x11
        /*001a*/ 	.short	(.L_5 - .L_4)
	.align		4
.L_4:
        /*001c*/ 	.word	index@($__internal_0_$__cuda_sm20_dblrcp_rn_slowpath_v3)
        /*0020*/ 	.word	0x00000000


	//----- nvinfo : EIATTR_FRAME_SIZE
	.align		4
.L_5:
        /*0024*/ 	.byte	0x04, 0x11
        /*0026*/ 	.short	(.L_7 - .L_6)
	.align		4
.L_6:
        /*0028*/ 	.word	index@(_Z8pikerneliPd)
        /*002c*/ 	.word	0x00000000


	//----- nvinfo : EIATTR_MIN_STACK_SIZE
	.align		4
.L_7:
        /*0030*/ 	.byte	0x04, 0x12
        /*0032*/ 	.short	(.L_9 - .L_8)
	.align		4
.L_8:
        /*0034*/ 	.word	index@(_Z8pikerneliPd)
        /*0038*/ 	.word	0x00000000
.L_9:


//--------------------- .nv.compat                --------------------------
	.section	.nv.compat,"",@"SHT_CUDA_COMPAT_INFO"
	.align	4
        /*0000*/ 	.byte	0x02, 0x09, 0x00, 0x00, 0x02, 0x02, 0x01, 0x00, 0x02, 0x05, 0x05, 0x00, 0x03, 0x07, 0x01, 0x01
        /*0010*/ 	.byte	0x02, 0x03, 0x00, 0x00, 0x02, 0x06, 0x01, 0x00, 0x04, 0x0b, 0x08, 0x00, 0x01, 0x00, 0x00, 0x00
        /*0020*/ 	.byte	0x00, 0x00, 0x00, 0x00


//--------------------- .nv.info._Z8pikerneliPd   --------------------------
	.section	.nv.info._Z8pikerneliPd,"",@"SHT_CUDA_INFO"
	.sectionflags	@""
	.align	4


	//----- nvinfo : EIATTR_CUDA_API_VERSION
	.align		4
        /*0000*/ 	.byte	0x04, 0x37
        /*0002*/ 	.short	(.L_11 - .L_10)
.L_10:
        /*0004*/ 	.word	0x00000082


	//----- nvinfo : EIATTR_KPARAM_INFO
	.align		4
.L_11:
        /*0008*/ 	.byte	0x04, 0x17
        /*000a*/ 	.short	(.L_13 - .L_12)
.L_12:
        /*000c*/ 	.word	0x00000000
        /*0010*/ 	.short	0x0001
        /*0012*/ 	.short	0x0008
        /*0014*/ 	.byte	0x00, 0xf5, 0x21, 0x00


	//----- nvinfo : EIATTR_KPARAM_INFO
	.align		4
.L_13:
        /*0018*/ 	.byte	0x04, 0x17
        /*001a*/ 	.short	(.L_15 - .L_14)
.L_14:
        /*001c*/ 	.word	0x00000000
        /*0020*/ 	.short	0x0000
        /*0022*/ 	.short	0x0000
        /*0024*/ 	.byte	0x00, 0xf0, 0x11, 0x00


	//----- nvinfo : EIATTR_SPARSE_MMA_MASK
	.align		4
.L_15:
        /*0028*/ 	.byte	0x03, 0x50
        /*002a*/ 	.short	0x0000


	//----- nvinfo : EIATTR_MAXREG_COUNT
	.align		4
        /*002c*/ 	.byte	0x03, 0x1b
        /*002e*/ 	.short	0x00ff


	//----- nvinfo : EIATTR_NUM_BARRIERS
	.align		4
        /*0030*/ 	.byte	0x02, 0x4c
        /*0032*/ 	.byte	0x01
	.zero		1


	//----- nvinfo : EIATTR_MERCURY_ISA_VERSION
	.align		4
        /*0034*/ 	.byte	0x03, 0x5f
        /*0036*/ 	.short	0x0101


	//----- nvinfo : EIATTR_VRC_CTA_INIT_COUNT
	.align		4
        /*0038*/ 	.byte	0x02, 0x4a
	.zero		1
	.zero		1


	//----- nvinfo : EIATTR_EXIT_INSTR_OFFSETS
	.align		4
        /*003c*/ 	.byte	0x04, 0x1c
        /*003e*/ 	.short	(.L_17 - .L_16)


	//   ....[0]....
.L_16:
        /*0040*/ 	.word	0x000012a0


	//   ....[1]....
        /*0044*/ 	.word	0x00001300


	//----- nvinfo : EIATTR_CRS_STACK_SIZE
	.align		4
.L_17:
        /*0048*/ 	.byte	0x04, 0x1e
        /*004a*/ 	.short	(.L_19 - .L_18)
.L_18:
        /*004c*/ 	.word	0x00000000


	//----- nvinfo : EIATTR_CBANK_PARAM_SIZE
	.align		4
.L_19:
        /*0050*/ 	.byte	0x03, 0x19
        /*0052*/ 	.short	0x0010


	//----- nvinfo : EIATTR_PARAM_CBANK
	.align		4
        /*0054*/ 	.byte	0x04, 0x0a
        /*0056*/ 	.short	(.L_21 - .L_20)
	.align		4
.L_20:
        /*0058*/ 	.word	index@(.nv.constant0._Z8pikerneliPd)
        /*005c*/ 	.short	0x0380
        /*005e*/ 	.short	0x0010


	//----- nvinfo : EIATTR_SW_WAR
	.align		4
.L_21:
        /*0060*/ 	.byte	0x04, 0x36
        /*0062*/ 	.short	(.L_23 - .L_22)
.L_22:
        /*0064*/ 	.word	0x00000008
.L_23:


//--------------------- .nv.callgraph             --------------------------
	.section	.nv.callgraph,"",@"SHT_CUDA_CALLGRAPH"
	.align	4
	.sectionentsize	8
	.align		4
        /*0000*/ 	.word	0x00000000
	.align		4
        /*0004*/ 	.word	0xffffffff
	.align		4
        /*0008*/ 	.word	0x00000000
	.align		4
        /*000c*/ 	.word	0xfffffffe
	.align		4
        /*0010*/ 	.word	0x00000000
	.align		4
        /*0014*/ 	.word	0xfffffffd
	.align		4
        /*0018*/ 	.word	0x00000000
	.align		4
        /*001c*/ 	.word	0xfffffffc


//--------------------- .text._Z8pikerneliPd      --------------------------
	.section	.text._Z8pikerneliPd,"ax",@progbits
	.align	128
        .global         _Z8pikerneliPd
        .type           _Z8pikerneliPd,@function
        .size           _Z8pikerneliPd,(.L_x_45 - _Z8pikerneliPd)
        .other          _Z8pikerneliPd,@"STO_CUDA_ENTRY STV_DEFAULT"
_Z8pikerneliPd:
.text._Z8pikerneliPd:
[----:B------:R-:W-:Y:S01]  /*0000*/  LDC R1, c[0x0][0x37c] ;  /* 0x0000df00ff017b82 */ /* 0x000fe20000000800 */
[----:B------:R-:W0:Y:S02]  /*0010*/  LDCU UR4, c[0x0][0x380] ;  /* 0x00007000ff0477ac */ /* 0x000e240008000800 */
[----:B0-----:R-:W0:Y:S08]  /*0020*/  I2F.F64 R2, UR4 ;  /* 0x0000000400027d12 */ /* 0x001e300008201c00 */
[----:B0-----:R-:W0:Y:S01]  /*0030*/  MUFU.RCP64H R5, R3 ;  /* 0x0000000300057308 */ /* 0x001e220000001800 */
[----:B------:R-:W-:-:S05]  /*0040*/  VIADD R4, R3, 0x300402 ;  /* 0x0030040203047836 */ /* 0x000fca0000000000 */
[----:B------:R-:W-:Y:S01]  /*0050*/  FSETP.GEU.AND P0, PT, |R4|, 5.8789094863358348022e-39, PT ;  /* 0x004004020400780b */ /* 0x000fe20003f0e200 */
[----:B0-----:R-:W-:-:S08]  /*0060*/  DFMA R6, -R2, R4, 1 ;  /* 0x3ff000000206742b */ /* 0x001fd00000000104 */
[----:B------:R-:W-:-:S08]  /*0070*/  DFMA R6, R6, R6, R6 ;  /* 0x000000060606722b */ /* 0x000fd00000000006 */
[----:B------:R-:W-:-:S08]  /*0080*/  DFMA R6, R4, R6, R4 ;  /* 0x000000060406722b */ /* 0x000fd00000000004 */
[----:B------:R-:W-:-:S08]  /*0090*/  DFMA R18, -R2, R6, 1 ;  /* 0x3ff000000212742b */ /* 0x000fd00000000106 */
[----:B------:R-:W-:Y:S01]  /*00a0*/  DFMA R18, R6, R18, R6 ;  /* 0x000000120612722b */ /* 0x000fe20000000006 */
[----:B------:R-:W-:Y:S10]  /*00b0*/  @P0 BRA `(.L_x_0) ;  /* 0x0000000000100947 */ /* 0x000ff40003800000 */
[----:B------:R-:W-:-:S05]  /*00c0*/  LOP3.LUT R0, R3, 0x7fffffff, RZ, 0xc0, !PT ;  /* 0x7fffffff03007812 */ /* 0x000fca00078ec0ff */
[----:B------:R-:W-:Y:S01]  /*00d0*/  VIADD R6, R0, 0xfff00000 ;  /* 0xfff0000000067836 */ /* 0x000fe20000000000 */
[----:B------:R-:W-:-:S07]  /*00e0*/  MOV R0, 0x100 ;  /* 0x0000010000007802 */ /* 0x000fce0000000f00 */
[----:B------:R-:W-:Y:S05]  /*00f0*/  CALL.REL.NOINC `($__internal_0_$__cuda_sm20_dblrcp_rn_slowpath_v3) ;  /* 0x0000001000847944 */ /* 0x000fea0003c00000 */
.L_x_0:
[----:B------:R-:W0:Y:S01]  /*0100*/  LDCU UR5, c[0x0][0x380] ;  /* 0x00007000ff0577ac */ /* 0x000e220008000800 */
[----:B------:R-:W1:Y:S01]  /*0110*/  S2R R4, SR_TID.X ;  /* 0x0000000000047919 */ /* 0x000e620000002100 */
[----:B------:R-:W-:Y:S01]  /*0120*/  CS2R R16, SRZ ;  /* 0x0000000000107805 */ /* 0x000fe2000001ff00 */
[----:B------:R-:W2:Y:S01]  /*0130*/  LDCU.64 UR6, c[0x0][0x358] ;  /* 0x00006b00ff0677ac */ /* 0x000ea20008000a00 */
[----:B0-----:R-:W-:Y:S02]  /*0140*/  UISETP.GE.AND UP0, UPT, UR5, 0x100, UPT ;  /* 0x000001000500788c */ /* 0x001fe4000bf06270 */
[----:B------:R-:W-:-:S04]  /*0150*/  USHF.R.S32.HI UR4, URZ, 0x1f, UR5 ;  /* 0x0000001fff047899 */ /* 0x000fc80008011405 */
[----:B------:R-:W-:-:S03]  /*0160*/  ULEA.HI UR4, UR4, UR5, URZ, 0x8 ;  /* 0x0000000504047291 */ /* 0x000fc6000f8f40ff */
[----:B--2---:R-:W-:Y:S09]  /*0170*/  BRA.U !UP0, `(.L_x_1) ;  /* 0x0000000908e87547 */ /* 0x004ff2000b800000 */
[----:B------:R-:W-:Y:S01]  /*0180*/  USHF.R.S32.HI UR4, URZ, 0x8, UR4 ;  /* 0x00000008ff047899 */ /* 0x000fe20008011404 */
[----:B------:R-:W-:Y:S01]  /*0190*/  BSSY.RECONVERGENT B0, `(.L_x_2) ;  /* 0x0000030000007945 */ /* 0x000fe20003800200 */
[----:B------:R-:W-:-:S04]  /*01a0*/  CS2R R16, SRZ ;  /* 0x0000000000107805 */ /* 0x000fc8000001ff00 */
[----:B-1----:R-:W-:-:S04]  /*01b0*/  IMAD R8, R4, UR4, RZ ;  /* 0x0000000404087c24 */ /* 0x002fc8000f8e02ff */
[----:B------:R-:W-:Y:S02]  /*01c0*/  VIADD R3, R8, UR4 ;  /* 0x0000000408037c36 */ /* 0x000fe40008000000 */
[----:B------:R-:W-:-:S03]  /*01d0*/  IMAD.MOV.U32 R2, RZ, RZ, R8 ;  /* 0x000000ffff027224 */ /* 0x000fc600078e0008 */
[----:B------:R-:W-:-:S04]  /*01e0*/  VIADDMNMX R5, R8, 0x1, R3, !PT ;  /* 0x0000000108057846 */ /* 0x000fc80007800103 */
[----:B------:R-:W-:-:S04]  /*01f0*/  IADD3 R0, PT, PT, -R8, R5, RZ ;  /* 0x0000000508007210 */ /* 0x000fc80007ffe1ff */
[----:B------:R-:W-:-:S13]  /*0200*/  LOP3.LUT P0, R0, R0, 0x3, RZ, 0xc0, !PT ;  /* 0x0000000300007812 */ /* 0x000fda000780c0ff */
[----:B------:R-:W-:Y:S05]  /*0210*/  @!P0 BRA `(.L_x_3) ;  /* 0x00000000009c8947 */ /* 0x000fea0003800000 */
[----:B------:R-:W-:Y:S01]  /*0220*/  IMAD.MOV R7, RZ, RZ, -R0 ;  /* 0x000000ffff077224 */ /* 0x000fe200078e0a00 */
[----:B------:R-:W-:Y:S01]  /*0230*/  CS2R R16, SRZ ;  /* 0x0000000000107805 */ /* 0x000fe2000001ff00 */
[----:B------:R-:W-:-:S07]  /*0240*/  IMAD.MOV.U32 R2, RZ, RZ, R8 ;  /* 0x000000ffff027224 */ /* 0x000fce00078e0008 */
.L_x_6:
[----:B------:R-:W0:Y:S01]  /*0250*/  I2F.F64.U32 R10, R2 ;  /* 0x00000002000a7312 */ /* 0x000e220000201800 */
[----:B------:R-:W-:Y:S01]  /*0260*/  IMAD.MOV.U32 R24, RZ, RZ, 0x0 ;  /* 0x00000000ff187424 */ /* 0x000fe200078e00ff */
[----:B------:R-:W-:Y:S01]  /*0270*/  BSSY.RECONVERGENT B1, `(.L_x_4) ;  /* 0x000001e000017945 */ /* 0x000fe20003800200 */
[----:B------:R-:W-:Y:S02]  /*0280*/  IMAD.MOV.U32 R25, RZ, RZ, 0x3fd80000 ;  /* 0x3fd80000ff197424 */ /* 0x000fe400078e00ff */
[----:B------:R-:W-:-:S05]  /*0290*/  VIADD R7, R7, 0x1 ;  /* 0x0000000107077836 */ /* 0x000fca0000000000 */
[----:B------:R-:W-:Y:S01]  /*02a0*/  ISETP.NE.AND P0, PT, R7, RZ, PT ;  /* 0x000000ff0700720c */ /* 0x000fe20003f05270 */
[----:B0-----:R-:W-:-:S08]  /*02b0*/  DADD R10, R10, 0.5 ;  /* 0x3fe000000a0a7429 */ /* 0x001fd00000000000 */
[----:B------:R-:W-:-:S08]  /*02c0*/  DMUL R10, R10, R18 ;  /* 0x000000120a0a7228 */ /* 0x000fd00000000000 */
[----:B------:R-:W-:-:S06]  /*02d0*/  DFMA R20, -R10, R10, 1 ;  /* 0x3ff000000a14742b */ /* 0x000fcc000000010a */
[----:B------:R-:W0:Y:S04]  /*02e0*/  MUFU.RSQ64H R13, R21 ;  /* 0x00000015000d7308 */ /* 0x000e280000001c00 */
[----:B------:R-:W-:-:S04]  /*02f0*/  IADD3 R12, PT, PT, R21, -0x3500000, RZ ;  /* 0xfcb00000150c7810 */ /* 0x000fc80007ffe0ff */
[----:B------:R-:W-:Y:S02]  /*0300*/  ISETP.GE.U32.AND P1, PT, R12, 0x7ca00000, PT ;  /* 0x7ca000000c00780c */ /* 0x000fe40003f26070 */
[----:B0-----:R-:W-:-:S08]  /*0310*/  DMUL R10, R12, R12 ;  /* 0x0000000c0c0a7228 */ /* 0x001fd00000000000 */
[----:B------:R-:W-:-:S08]  /*0320*/  DFMA R10, R20, -R10, 1 ;  /* 0x3ff00000140a742b */ /* 0x000fd0000000080a */
[----:B------:R-:W-:Y:S02]  /*0330*/  DFMA R24, R10, R24, 0.5 ;  /* 0x3fe000000a18742b */ /* 0x000fe40000000018 */
[----:B------:R-:W-:-:S08]  /*0340*/  DMUL R10, R12, R10 ;  /* 0x0000000a0c0a7228 */ /* 0x000fd00000000000 */
[----:B------:R-:W-:-:S08]  /*0350*/  DFMA R24, R24, R10, R12 ;  /* 0x0000000a1818722b */ /* 0x000fd0000000000c */
[----:B------:R-:W-:Y:S02]  /*0360*/  DMUL R14, R20, R24 ;  /* 0x00000018140e7228 */ /* 0x000fe40000000000 */
[----:B------:R-:W-:Y:S01]  /*0370*/  IADD3 R11, PT, PT, R25, -0x100000, RZ ;  /* 0xfff00000190b7810 */ /* 0x000fe20007ffe0ff */
[----:B------:R-:W-:-:S05]  /*0380*/  IMAD.MOV.U32 R10, RZ, RZ, R24 ;  /* 0x000000ffff0a7224 */ /* 0x000fca00078e0018 */
[----:B------:R-:W-:-:S08]  /*0390*/  DFMA R22, R14, -R14, R20 ;  /* 0x8000000e0e16722b */ /* 0x000fd00000000014 */
[----:B------:R-:W-:Y:S01]  /*03a0*/  DFMA R26, R22, R10, R14 ;  /* 0x0000000a161a722b */ /* 0x000fe2000000000e */
[----:B------:R-:W-:Y:S10]  /*03b0*/  @!P1 BRA `(.L_x_5) ;  /* 0x0000000000249947 */ /* 0x000ff40003800000 */
[----:B------:R-:W-:Y:S01]  /*03c0*/  IMAD.MOV.U32 R13, RZ, RZ, R21 ;  /* 0x000000ffff0d7224 */ /* 0x000fe200078e0015 */
[----:B------:R-:W-:Y:S01]  /*03d0*/  MOV R10, R22 ;  /* 0x00000016000a7202 */ /* 0x000fe20000000f00 */
[----:B------:R-:W-:Y:S01]  /*03e0*/  IMAD.MOV.U32 R0, RZ, RZ, R14 ;  /* 0x000000ffff007224 */ /* 0x000fe200078e000e */
[----:B------:R-:W-:Y:S01]  /*03f0*/  MOV R14, 0x440 ;  /* 0x00000440000e7802 */ /* 0x000fe20000000f00 */
[----:B------:R-:W-:Y:S02]  /*0400*/  IMAD.MOV.U32 R6, RZ, RZ, R24 ;  /* 0x000000ffff067224 */ /* 0x000fe400078e0018 */
[----:B------:R-:W-:Y:S02]  /*0410*/  IMAD.MOV.U32 R9, RZ, RZ, R23 ;  /* 0x000000ffff097224 */ /* 0x000fe400078e0017 */
[----:B------:R-:W-:-:S07]  /*0420*/  IMAD.MOV.U32 R21, RZ, RZ, R11 ;  /* 0x000000ffff157224 */ /* 0x000fce00078e000b */
[----:B------:R-:W-:Y:S05]  /*0430*/  CALL.REL.NOINC `($__internal_1_$__cuda_sm20_dsqrt_rn_f64_mediumpath_v1) ;  /* 0x0000001000547944 */ /* 0x000fea0003c00000 */
[----:B------:R-:W-:-:S07]  /*0440*/  MOV R26, R6 ;  /* 0x00000006001a7202 */ /* 0x000fce0000000f00 */
.L_x_5:
[----:B------:R-:W-:Y:S05]  /*0450*/  BSYNC.RECONVERGENT B1 ;  /* 0x0000000000017941 */ /* 0x000fea0003800200 */
.L_x_4:
[----:B------:R-:W-:Y:S01]  /*0460*/  DFMA R16, R26, R18, R16 ;  /* 0x000000121a10722b */ /* 0x000fe20000000010 */
[----:B------:R-:W-:Y:S01]  /*0470*/  VIADD R2, R2, 0x1 ;  /* 0x0000000102027836 */ /* 0x000fe20000000000 */
[----:B------:R-:W-:Y:S09]  /*0480*/  @P0 BRA `(.L_x_6) ;  /* 0xfffffffc00700947 */ /* 0x000ff2000383ffff */
.L_x_3:
[----:B------:R-:W-:Y:S05]  /*0490*/  BSYNC.RECONVERGENT B0 ;  /* 0x0000000000007941 */ /* 0x000fea0003800200 */
.L_x_2:
[----:B------:R-:W-:Y:S01]  /*04a0*/  IMAD.IADD R5, R8, 0x1, -R5 ;  /* 0x0000000108057824 */ /* 0x000fe200078e0a05 */
[----:B------:R-:W-:Y:S04]  /*04b0*/  BSSY.RECONVERGENT B0, `(.L_x_7) ;  /* 0x0000085000007945 */ /* 0x000fe80003800200 */
[----:B------:R-:W-:-:S13]  /*04c0*/  ISETP.GT.U32.AND P0, PT, R5, -0x4, PT ;  /* 0xfffffffc0500780c */ /* 0x000fda0003f04070 */
[----:B------:R-:W-:Y:S05]  /*04d0*/  @P0 BRA `(.L_x_8) ;  /* 0x0000000800080947 */ /* 0x000fea0003800000 */
.L_x_17:
[----:B------:R-:W0:Y:S01]  /*04e0*/  I2F.F64.U32 R6, R2 ;  /* 0x0000000200067312 */ /* 0x000e220000201800 */
[----:B------:R-:W-:Y:S01]  /*04f0*/  MOV R8, 0x0 ;  /* 0x0000000000087802 */ /* 0x000fe20000000f00 */
[----:B------:R-:W-:Y:S01]  /*0500*/  IMAD.MOV.U32 R9, RZ, RZ, 0x3fd80000 ;  /* 0x3fd80000ff097424 */ /* 0x000fe200078e00ff */
[----:B------:R-:W-:Y:S01]  /*0510*/  BSSY.RECONVERGENT B1, `(.L_x_9) ;  /* 0x000001a000017945 */ /* 0x000fe20003800200 */
[----:B0-----:R-:W-:-:S08]  /*0520*/  DADD R6, R6, 0.5 ;  /* 0x3fe0000006067429 */ /* 0x001fd00000000000 */
[----:B------:R-:W-:-:S08]  /*0530*/  DMUL R6, R6, R18 ;  /* 0x0000001206067228 */ /* 0x000fd00000000000 */
[----:B------:R-:W-:-:S06]  /*0540*/  DFMA R10, -R6, R6, 1 ;  /* 0x3ff00000060a742b */ /* 0x000fcc0000000106 */
[----:B------:R-:W0:Y:S04]  /*0550*/  MUFU.RSQ64H R13, R11 ;  /* 0x0000000b000d7308 */ /* 0x000e280000001c00 */
[----:B------:R-:W-:-:S05]  /*0560*/  VIADD R12, R11, 0xfcb00000 ;  /* 0xfcb000000b0c7836 */ /* 0x000fca0000000000 */
[----:B------:R-:W-:Y:S01]  /*0570*/  ISETP.GE.U32.AND P0, PT, R12, 0x7ca00000, PT ;  /* 0x7ca000000c00780c */ /* 0x000fe20003f06070 */
[----:B0-----:R-:W-:-:S08]  /*0580*/  DMUL R6, R12, R12 ;  /* 0x0000000c0c067228 */ /* 0x001fd00000000000 */
[----:B------:R-:W-:-:S08]  /*0590*/  DFMA R6, R10, -R6, 1 ;  /* 0x3ff000000a06742b */ /* 0x000fd00000000806 */
[----:B------:R-:W-:Y:S02]  /*05a0*/  DFMA R8, R6, R8, 0.5 ;  /* 0x3fe000000608742b */ /* 0x000fe40000000008 */
[----:B------:R-:W-:-:S08]  /*05b0*/  DMUL R6, R12, R6 ;  /* 0x000000060c067228 */ /* 0x000fd00000000000 */
[----:B------:R-:W-:-:S08]  /*05c0*/  DFMA R22, R8, R6, R12 ;  /* 0x000000060816722b */ /* 0x000fd0000000000c */
[----:B------:R-:W-:Y:S02]  /*05d0*/  DMUL R14, R10, R22 ;  /* 0x000000160a0e7228 */ /* 0x000fe40000000000 */
[----:B------:R-:W-:Y:S02]  /*05e0*/  VIADD R21, R23, 0xfff00000 ;  /* 0xfff0000017157836 */ /* 0x000fe40000000000 */
[----:B------:R-:W-:-:S04]  /*05f0*/  IMAD.MOV.U32 R20, RZ, RZ, R22 ;  /* 0x000000ffff147224 */ /* 0x000fc800078e0016 */
[----:B------:R-:W-:-:S08]  /*0600*/  DFMA R8, R14, -R14, R10 ;  /* 0x8000000e0e08722b */ /* 0x000fd0000000000a */
[----:B------:R-:W-:Y:S01]  /*0610*/  DFMA R6, R8, R20, R14 ;  /* 0x000000140806722b */ /* 0x000fe2000000000e */
[----:B------:R-:W-:Y:S10]  /*0620*/  @!P0 BRA `(.L_x_10) ;  /* 0x0000000000208947 */ /* 0x000ff40003800000 */
[----:B------:R-:W-:Y:S01]  /*0630*/  IMAD.MOV.U32 R20, RZ, RZ, R10 ;  /* 0x000000ffff147224 */ /* 0x000fe200078e000a */
[----:B------:R-:W-:Y:S01]  /*0640*/  MOV R0, R14 ;  /* 0x0000000e00007202 */ /* 0x000fe20000000f00 */
[----:B------:R-:W-:Y:S01]  /*0650*/  IMAD.MOV.U32 R13, RZ, RZ, R11 ;  /* 0x000000ffff0d7224 */ /* 0x000fe200078e000b */
[----:B------:R-:W-:Y:S01]  /*0660*/  MOV R6, R22 ;  /* 0x0000001600067202 */ /* 0x000fe20000000f00 */
[----:B------:R-:W-:Y:S01]  /*0670*/  IMAD.MOV.U32 R10, RZ, RZ, R8 ;  /* 0x000000ffff0a7224 */ /* 0x000fe200078e0008 */
[----:B------:R-:W-:-:S07]  /*0680*/  MOV R14, 0x6a0 ;  /* 0x000006a0000e7802 */ /* 0x000fce0000000f00 */
[----:B------:R-:W-:Y:S05]  /*0690*/  CALL.REL.NOINC `($__internal_1_$__cuda_sm20_dsqrt_rn_f64_mediumpath_v1) ;  /* 0x0000000c00bc7944 */ /* 0x000fea0003c00000 */
[----:B------:R-:W-:-:S07]  /*06a0*/  IMAD.MOV.U32 R7, RZ, RZ, R27 ;  /* 0x000000ffff077224 */ /* 0x000fce00078e001b */
.L_x_10:
[----:B------:R-:W-:Y:S05]  /*06b0*/  BSYNC.RECONVERGENT B1 ;  /* 0x0000000000017941 */ /* 0x000fea0003800200 */
.L_x_9:
[----:B------:R-:W-:Y:S01]  /*06c0*/  VIADD R0, R2, 0x1 ;  /* 0x0000000102007836 */ /* 0x000fe20000000000 */
[----:B------:R-:W-:Y:S01]  /*06d0*/  MOV R14, 0x0 ;  /* 0x00000000000e7802 */ /* 0x000fe20000000f00 */
[----:B------:R-:W-:Y:S01]  /*06e0*/  IMAD.MOV.U32 R15, RZ, RZ, 0x3fd80000 ;  /* 0x3fd80000ff0f7424 */ /* 0x000fe200078e00ff */
[----:B------:R-:W-:Y:S01]  /*06f0*/  DFMA R16, R6, R18, R16 ;  /* 0x000000120610722b */ /* 0x000fe20000000010 */
[----:B------:R-:W0:Y:S01]  /*0700*/  I2F.F64.U32 R8, R0 ;  /* 0x0000000000087312 */ /* 0x000e220000201800 */
        /* <DEDUP_REMOVED lines=26> */
.L_x_12:
[----:B------:R-:W-:Y:S05]  /*08b0*/  BSYNC.RECONVERGENT B1 ;  /* 0x0000000000017941 */ /* 0x000fea0003800200 */
.L_x_11:
[----:B------:R-:W-:Y:S01]  /*08c0*/  VIADD R0, R2, 0x2 ;  /* 0x0000000202007836 */ /* 0x000fe20000000000 */
[----:B------:R-:W-:Y:S01]  /*08d0*/  DFMA R16, R6, R18, R16 ;  /* 0x000000120610722b */ /* 0x000fe20000000010 */
[----:B------:R-:W-:Y:S01]  /*08e0*/  IMAD.MOV.U32 R14, RZ, RZ, 0x0 ;  /* 0x00000000ff0e7424 */ /* 0x000fe200078e00ff */
[----:B------:R-:W-:Y:S01]  /*08f0*/  BSSY.RECONVERGENT B1, `(.L_x_13) ;  /* 0x000001c000017945 */ /* 0x000fe20003800200 */
[----:B------:R-:W0:Y:S01]  /*0900*/  I2F.F64.U32 R8, R0 ;  /* 0x0000000000087312 */ /* 0x000e220000201800 */
[----:B------:R-:W-:Y:S01]  /*0910*/  IMAD.MOV.U32 R15, RZ, RZ, 0x3fd80000 ;  /* 0x3fd80000ff0f7424 */ /* 0x000fe200078e00ff */
        /* <DEDUP_REMOVED lines=17> */
[----:B------:R-:W-:Y:S01]  /*0a30*/  MOV R20, R10 ;  /* 0x0000000a00147202 */ /* 0x000fe20000000f00 */
[----:B------:R-:W-:Y:S01]  /*0a40*/  IMAD.MOV.U32 R6, RZ, RZ, R22 ;  /* 0x000000ffff067224 */ /* 0x000fe200078e0016 */
[----:B------:R-:W-:Y:S01]  /*0a50*/  MOV R0, R14 ;  /* 0x0000000e00007202 */ /* 0x000fe20000000f00 */
[----:B------:R-:W-:Y:S01]  /*0a60*/  IMAD.MOV.U32 R13, RZ, RZ, R11 ;  /* 0x000000ffff0d7224 */ /* 0x000fe200078e000b */
[----:B------:R-:W-:Y:S01]  /*0a70*/  MOV R14, 0xaa0 ;  /* 0x00000aa0000e7802 */ /* 0x000fe20000000f00 */
[----:B------:R-:W-:-:S07]  /*0a80*/  IMAD.MOV.U32 R10, RZ, RZ, R8 ;  /* 0x000000ffff0a7224 */ /* 0x000fce00078e0008 */
[----:B------:R-:W-:Y:S05]  /*0a90*/  CALL.REL.NOINC `($__internal_1_$__cuda_sm20_dsqrt_rn_f64_mediumpath_v1) ;  /* 0x0000000800bc7944 */ /* 0x000fea0003c00000 */
[----:B------:R-:W-:-:S07]  /*0aa0*/  IMAD.MOV.U32 R7, RZ, RZ, R27 ;  /* 0x000000ffff077224 */ /* 0x000fce00078e001b */
.L_x_14:
[----:B------:R-:W-:Y:S05]  /*0ab0*/  BSYNC.RECONVERGENT B1 ;  /* 0x0000000000017941 */ /* 0x000fea0003800200 */
.L_x_13:
        /* <DEDUP_REMOVED lines=31> */
.L_x_16:
[----:B------:R-:W-:Y:S05]  /*0cb0*/  BSYNC.RECONVERGENT B1 ;  /* 0x0000000000017941 */ /* 0x000fea0003800200 */
.L_x_15:
[----:B------:R-:W-:Y:S01]  /*0cc0*/  VIADD R2, R2, 0x4 ;  /* 0x0000000402027836 */ /* 0x000fe20000000000 */
[----:B------:R-:W-:-:S04]  /*0cd0*/  DFMA R16, R6, R18, R16 ;  /* 0x000000120610722b */ /* 0x000fc80000000010 */
[----:B------:R-:W-:-:S13]  /*0ce0*/  ISETP.GE.AND P0, PT, R2, R3, PT ;  /* 0x000000030200720c */ /* 0x000fda0003f06270 */
[----:B------:R-:W-:Y:S05]  /*0cf0*/  @!P0 BRA `(.L_x_17) ;  /* 0xfffffff400f88947 */ /* 0x000fea000383ffff */
.L_x_8:
[----:B------:R-:W-:Y:S05]  /*0d00*/  BSYNC.RECONVERGENT B0 ;  /* 0x0000000000007941 */ /* 0x000fea0003800200 */
.L_x_7:
[----:B------:R-:W-:-:S11]  /*0d10*/  DMUL R16, R16, 4 ;  /* 0x4010000010107828 */ /* 0x000fd60000000000 */
.L_x_1:
[----:B------:R-:W0:Y:S01]  /*0d20*/  LDC.64 R2, c[0x0][0x388] ;  /* 0x0000e200ff027b82 */ /* 0x000e220000000a00 */
[C---:B-1----:R-:W-:Y:S01]  /*0d30*/  ISETP.GT.U32.AND P4, PT, R4.reuse, 0x1ff, PT ;  /* 0x000001ff0400780c */ /* 0x042fe20003f84070 */
[----:B------:R-:W-:Y:S01]  /*0d40*/  BSSY.RECONVERGENT B0, `(.L_x_18) ;  /* 0x0000011000007945 */ /* 0x000fe20003800200 */
[C---:B------:R-:W-:Y:S02]  /*0d50*/  ISETP.GT.U32.AND P2, PT, R4.reuse, 0x3bf, PT ;  /* 0x000003bf0400780c */ /* 0x040fe40003f44070 */
[C---:B------:R-:W-:Y:S02]  /*0d60*/  ISETP.GT.U32.AND P5, PT, R4.reuse, 0x2ff, PT ;  /* 0x000002ff0400780c */ /* 0x040fe40003fa4070 */
[----:B------:R-:W-:Y:S02]  /*0d70*/  P2R R0, PR, RZ, 0x4 ;  /* 0x00000004ff007803 */ /* 0x000fe40000000000 */
[C---:B------:R-:W-:Y:S02]  /*0d80*/  ISETP.GT.U32.AND P6, PT, R4.reuse, 0x37f, PT ;  /* 0x0000037f0400780c */ /* 0x040fe40003fc4070 */
[----:B------:R-:W-:-:S02]  /*0d90*/  ISETP.GT.U32.AND P0, PT, R4, 0x3df, PT ;  /* 0x000003df0400780c */ /* 0x000fc40003f04070 */
[C---:B------:R-:W-:Y:S02]  /*0da0*/  ISETP.GT.U32.AND P1, PT, R4.reuse, 0x3ef, PT ;  /* 0x000003ef0400780c */ /* 0x040fe40003f24070 */
[C---:B------:R-:W-:Y:S02]  /*0db0*/  ISETP.GT.U32.AND P2, PT, R4.reuse, 0x3f7, PT ;  /* 0x000003f70400780c */ /* 0x040fe40003f44070 */
[C---:B------:R-:W-:Y:S01]  /*0dc0*/  ISETP.GT.U32.AND P3, PT, R4.reuse, 0x3fb, PT ;  /* 0x000003fb0400780c */ /* 0x040fe20003f64070 */
[----:B0-----:R-:W-:-:S05]  /*0dd0*/  IMAD.WIDE.U32 R2, R4, 0x8, R2 ;  /* 0x0000000804027825 */ /* 0x001fca00078e0002 */
[----:B------:R0:W-:Y:S01]  /*0de0*/  STG.E.64 desc[UR6][R2.64], R16 ;  /* 0x0000001002007986 */ /* 0x0001e2000c101b06 */
[----:B------:R-:W-:Y:S06]  /*0df0*/  BAR.SYNC.DEFER_BLOCKING 0x0 ;  /* 0x0000000000007b1d */ /* 0x000fec0000010000 */
[----:B------:R-:W-:Y:S05]  /*0e00*/  @P4 BRA `(.L_x_19) ;  /* 0x0000000000104947 */ /* 0x000fea0003800000 */
[----:B------:R-:W2:Y:S04]  /*0e10*/  LDG.E.64 R6, desc[UR6][R2.64+0x1000] ;  /* 0x0010000602067981 */ /* 0x000ea8000c1e1b00 */
[----:B------:R-:W2:Y:S02]  /*0e20*/  LDG.E.64 R8, desc[UR6][R2.64] ;  /* 0x0000000602087981 */ /* 0x000ea4000c1e1b00 */
[----:B--2---:R-:W-:-:S07]  /*0e30*/  DADD R6, R6, R8 ;  /* 0x0000000006067229 */ /* 0x004fce0000000008 */
[----:B------:R1:W-:Y:S04]  /*0e40*/  STG.E.64 desc[UR6][R2.64], R6 ;  /* 0x0000000602007986 */ /* 0x0003e8000c101b06 */
.L_x_19:
[----:B------:R-:W-:Y:S05]  /*0e50*/  BSYNC.RECONVERGENT B0 ;  /* 0x0000000000007941 */ /* 0x000fea0003800200 */
.L_x_18:
[----:B------:R-:W-:Y:S01]  /*0e60*/  BAR.SYNC.DEFER_BLOCKING 0x0 ;  /* 0x0000000000007b1d */ /* 0x000fe20000010000 */
[----:B------:R-:W-:-:S05]  /*0e70*/  ISETP.GT.U32.AND P4, PT, R4, 0x3fd, PT ;  /* 0x000003fd0400780c */ /* 0x000fca0003f84070 */
[----:B------:R-:W-:Y:S04]  /*0e80*/  BSSY.RECONVERGENT B0, `(.L_x_20) ;  /* 0x0000006000007945 */ /* 0x000fe80003800200 */
[----:B------:R-:W-:Y:S05]  /*0e90*/  @P5 BRA `(.L_x_21) ;  /* 0x0000000000105947 */ /* 0x000fea0003800000 */
[----:B-1----:R-:W2:Y:S04]  /*0ea0*/  LDG.E.64 R6, desc[UR6][R2.64+0x800] ;  /* 0x0008000602067981 */ /* 0x002ea8000c1e1b00 */
[----:B------:R-:W2:Y:S02]  /*0eb0*/  LDG.E.64 R8, desc[UR6][R2.64] ;  /* 0x0000000602087981 */ /* 0x000ea4000c1e1b00 */
[----:B--2---:R-:W-:-:S07]  /*0ec0*/  DADD R6, R6, R8 ;  /* 0x0000000006067229 */ /* 0x004fce0000000008 */
[----:B------:R2:W-:Y:S04]  /*0ed0*/  STG.E.64 desc[UR6][R2.64], R6 ;  /* 0x0000000602007986 */ /* 0x0005e8000c101b06 */
.L_x_21:
[----:B------:R-:W-:Y:S05]  /*0ee0*/  BSYNC.RECONVERGENT B0 ;  /* 0x0000000000007941 */ /* 0x000fea0003800200 */
.L_x_20:
[----:B------:R-:W-:Y:S01]  /*0ef0*/  BAR.SYNC.DEFER_BLOCKING 0x0 ;  /* 0x0000000000007b1d */ /* 0x000fe20000010000 */
[----:B------:R-:W-:-:S05]  /*0f00*/  ISETP.NE.AND P5, PT, R4, RZ, PT ;  /* 0x000000ff0400720c */ /* 0x000fca0003fa5270 */
[----:B------:R-:W-:Y:S04]  /*0f10*/  BSSY.RECONVERGENT B0, `(.L_x_22) ;  /* 0x0000006000007945 */ /* 0x000fe80003800200 */
[----:B------:R-:W-:Y:S05]  /*0f20*/  @P6 BRA `(.L_x_23) ;  /* 0x0000000000106947 */ /* 0x000fea0003800000 */
[----:B-12---:R-:W2:Y:S04]  /*0f30*/  LDG.E.64 R6, desc[UR6][R2.64+0x400] ;  /* 0x0004000602067981 */ /* 0x006ea8000c1e1b00 */
[----:B------:R-:W2:Y:S02]  /*0f40*/  LDG.E.64 R8, desc[UR6][R2.64] ;  /* 0x0000000602087981 */ /* 0x000ea4000c1e1b00 */
[----:B--2---:R-:W-:-:S07]  /*0f50*/  DADD R6, R6, R8 ;  /* 0x0000000006067229 */ /* 0x004fce0000000008 */
[----:B------:R3:W-:Y:S04]  /*0f60*/  STG.E.64 desc[UR6][R2.64], R6 ;  /* 0x0000000602007986 */ /* 0x0007e8000c101b06 */
.L_x_23:
[----:B------:R-:W-:Y:S05]  /*0f70*/  BSYNC.RECONVERGENT B0 ;  /* 0x0000000000007941 */ /* 0x000fea0003800200 */
.L_x_22:
[----:B------:R-:W-:Y:S01]  /*0f80*/  BAR.SYNC.DEFER_BLOCKING 0x0 ;  /* 0x0000000000007b1d */ /* 0x000fe20000010000 */
[----:B------:R-:W-:-:S05]  /*0f90*/  ISETP.GT.U32.AND P6, PT, R4, 0x3bf, PT ;  /* 0x000003bf0400780c */ /* 0x000fca0003fc4070 */
[----:B------:R-:W-:Y:S08]  /*0fa0*/  BSSY.RECONVERGENT B0, `(.L_x_24) ;  /* 0x0000006000007945 */ /* 0x000ff00003800200 */
[----:B------:R-:W-:Y:S05]  /*0fb0*/  @P6 BRA `(.L_x_25) ;  /* 0x0000000000106947 */ /* 0x000fea0003800000 */
[----:B------:R-:W4:Y:S04]  /*0fc0*/  LDG.E.64 R4, desc[UR6][R2.64+0x200] ;  /* 0x0002000602047981 */ /* 0x000f28000c1e1b00 */
[----:B-123--:R-:W4:Y:S02]  /*0fd0*/  LDG.E.64 R6, desc[UR6][R2.64] ;  /* 0x0000000602067981 */ /* 0x00ef24000c1e1b00 */
[----:B----4-:R-:W-:-:S07]  /*0fe0*/  DADD R4, R4, R6 ;  /* 0x0000000004047229 */ /* 0x010fce0000000006 */
[----:B------:R4:W-:Y:S04]  /*0ff0*/  STG.E.64 desc[UR6][R2.64], R4 ;  /* 0x0000000402007986 */ /* 0x0009e8000c101b06 */
.L_x_25:
[----:B------:R-:W-:Y:S05]  /*1000*/  BSYNC.RECONVERGENT B0 ;  /* 0x0000000000007941 */ /* 0x000fea0003800200 */
.L_x_24:
[----:B------:R-:W-:Y:S06]  /*1010*/  BAR.SYNC.DEFER_BLOCKING 0x0 ;  /* 0x0000000000007b1d */ /* 0x000fec0000010000 */
[----:B------:R-:W-:Y:S04]  /*1020*/  BSSY.RECONVERGENT B0, `(.L_x_26) ;  /* 0x0000006000007945 */ /* 0x000fe80003800200 */
[----:B------:R-:W-:Y:S05]  /*1030*/  @P0 BRA `(.L_x_27) ;  /* 0x0000000000100947 */ /* 0x000fea0003800000 */
[----:B----4-:R-:W4:Y:S04]  /*1040*/  LDG.E.64 R4, desc[UR6][R2.64+0x100] ;  /* 0x0001000602047981 */ /* 0x010f28000c1e1b00 */
[----:B-123--:R-:W4:Y:S02]  /*1050*/  LDG.E.64 R6, desc[UR6][R2.64] ;  /* 0x0000000602067981 */ /* 0x00ef24000c1e1b00 */
[----:B----4-:R-:W-:-:S07]  /*1060*/  DADD R4, R4, R6 ;  /* 0x0000000004047229 */ /* 0x010fce0000000006 */
[----:B------:R1:W-:Y:S04]  /*1070*/  STG.E.64 desc[UR6][R2.64], R4 ;  /* 0x0000000402007986 */ /* 0x0003e8000c101b06 */
.L_x_27:
[----:B------:R-:W-:Y:S05]  /*1080*/  BSYNC.RECONVERGENT B0 ;  /* 0x0000000000007941 */ /* 0x000fea0003800200 */
.L_x_26:
[----:B------:R-:W-:Y:S06]  /*1090*/  BAR.SYNC.DEFER_BLOCKING 0x0 ;  /* 0x0000000000007b1d */ /* 0x000fec0000010000 */
[----:B------:R-:W-:Y:S04]  /*10a0*/  BSSY.RECONVERGENT B0, `(.L_x_28) ;  /* 0x0000006000007945 */ /* 0x000fe80003800200 */
[----:B------:R-:W-:Y:S05]  /*10b0*/  @P1 BRA `(.L_x_29) ;  /* 0x0000000000101947 */ /* 0x000fea0003800000 */
[----:B-1--4-:R-:W4:Y:S04]  /*10c0*/  LDG.E.64 R4, desc[UR6][R2.64+0x80] ;  /* 0x0000800602047981 */ /* 0x012f28000c1e1b00 */
[----:B--23--:R-:W4:Y:S02]  /*10d0*/  LDG.E.64 R6, desc[UR6][R2.64] ;  /* 0x0000000602067981 */ /* 0x00cf24000c1e1b00 */
[----:B----4-:R-:W-:-:S07]  /*10e0*/  DADD R4, R4, R6 ;  /* 0x0000000004047229 */ /* 0x010fce0000000006 */
[----:B------:R1:W-:Y:S04]  /*10f0*/  STG.E.64 desc[UR6][R2.64], R4 ;  /* 0x0000000402007986 */ /* 0x0003e8000c101b06 */
.L_x_29:
[----:B------:R-:W-:Y:S05]  /*1100*/  BSYNC.RECONVERGENT B0 ;  /* 0x0000000000007941 */ /* 0x000fea0003800200 */
.L_x_28:
[----:B------:R-:W-:Y:S06]  /*1110*/  BAR.SYNC.DEFER_BLOCKING 0x0 ;  /* 0x0000000000007b1d */ /* 0x000fec0000010000 */
[----:B------:R-:W-:Y:S04]  /*1120*/  BSSY.RECONVERGENT B0, `(.L_x_30) ;  /* 0x0000006000007945 */ /* 0x000fe80003800200 */
[----:B------:R-:W-:Y:S05]  /*1130*/  @P2 BRA `(.L_x_31) ;  /* 0x0000000000102947 */ /* 0x000fea0003800000 */
[----:B-1--4-:R-:W4:Y:S04]  /*1140*/  LDG.E.64 R4, desc[UR6][R2.64+0x40] ;  /* 0x0000400602047981 */ /* 0x012f28000c1e1b00 */
[----:B--23--:R-:W4:Y:S02]  /*1150*/  LDG.E.64 R6, desc[UR6][R2.64] ;  /* 0x0000000602067981 */ /* 0x00cf24000c1e1b00 */
[----:B----4-:R-:W-:-:S07]  /*1160*/  DADD R4, R4, R6 ;  /* 0x0000000004047229 */ /* 0x010fce0000000006 */
[----:B------:R1:W-:Y:S04]  /*1170*/  STG.E.64 desc[UR6][R2.64], R4 ;  /* 0x0000000402007986 */ /* 0x0003e8000c101b06 */
.L_x_31:
[----:B------:R-:W-:Y:S05]  /*1180*/  BSYNC.RECONVERGENT B0 ;  /* 0x0000000000007941 */ /* 0x000fea0003800200 */
.L_x_30:
[----:B------:R-:W-:Y:S06]  /*1190*/  BAR.SYNC.DEFER_BLOCKING 0x0 ;  /* 0x0000000000007b1d */ /* 0x000fec0000010000 */
[----:B------:R-:W-:Y:S04]  /*11a0*/  BSSY.RECONVERGENT B0, `(.L_x_32) ;  /* 0x0000006000007945 */ /* 0x000fe80003800200 */
[----:B------:R-:W-:Y:S05]  /*11b0*/  @P3 BRA `(.L_x_33) ;  /* 0x0000000000103947 */ /* 0x000fea0003800000 */
[----:B-1--4-:R-:W4:Y:S04]  /*11c0*/  LDG.E.64 R4, desc[UR6][R2.64+0x20] ;  /* 0x0000200602047981 */ /* 0x012f28000c1e1b00 */
[----:B--23--:R-:W4:Y:S02]  /*11d0*/  LDG.E.64 R6, desc[UR6][R2.64] ;  /* 0x0000000602067981 */ /* 0x00cf24000c1e1b00 */
[----:B----4-:R-:W-:-:S07]  /*11e0*/  DADD R4, R4, R6 ;  /* 0x0000000004047229 */ /* 0x010fce0000000006 */
[----:B------:R1:W-:Y:S04]  /*11f0*/  STG.E.64 desc[UR6][R2.64], R4 ;  /* 0x0000000402007986 */ /* 0x0003e8000c101b06 */
.L_x_33:
[----:B------:R-:W-:Y:S05]  /*1200*/  BSYNC.RECONVERGENT B0 ;  /* 0x0000000000007941 */ /* 0x000fea0003800200 */
.L_x_32:
[----:B------:R-:W-:Y:S06]  /*1210*/  BAR.SYNC.DEFER_BLOCKING 0x0 ;  /* 0x0000000000007b1d */ /* 0x000fec0000010000 */
[----:B------:R-:W-:Y:S04]  /*1220*/  BSSY.RECONVERGENT B0, `(.L_x_34) ;  /* 0x0000006000007945 */ /* 0x000fe80003800200 */
[----:B------:R-:W-:Y:S05]  /*1230*/  @P4 BRA `(.L_x_35) ;  /* 0x0000000000104947 */ /* 0x000fea0003800000 */
[----:B-1--4-:R-:W4:Y:S04]  /*1240*/  LDG.E.64 R4, desc[UR6][R2.64+0x10] ;  /* 0x0000100602047981 */ /* 0x012f28000c1e1b00 */
[----:B--23--:R-:W4:Y:S02]  /*1250*/  LDG.E.64 R6, desc[UR6][R2.64] ;  /* 0x0000000602067981 */ /* 0x00cf24000c1e1b00 */
[----:B----4-:R-:W-:-:S07]  /*1260*/  DADD R4, R4, R6 ;  /* 0x0000000004047229 */ /* 0x010fce0000000006 */
[----:B------:R1:W-:Y:S04]  /*1270*/  STG.E.64 desc[UR6][R2.64], R4 ;  /* 0x0000000402007986 */ /* 0x0003e8000c101b06 */
.L_x_35:
[----:B------:R-:W-:Y:S05]  /*1280*/  BSYNC.RECONVERGENT B0 ;  /* 0x0000000000007941 */ /* 0x000fea0003800200 */
.L_x_34:
[----:B------:R-:W-:Y:S06]  /*1290*/  BAR.SYNC.DEFER_BLOCKING 0x0 ;  /* 0x0000000000007b1d */ /* 0x000fec0000010000 */
[----:B------:R-:W-:Y:S05]  /*12a0*/  @P5 EXIT ;  /* 0x000000000000594d */ /* 0x000fea0003800000 */
[----:B01234-:R-:W0:Y:S02]  /*12b0*/  LDC.64 R2, c[0x0][0x388] ;  /* 0x0000e200ff027b82 */ /* 0x01fe240000000a00 */
[----:B0-----:R-:W2:Y:S04]  /*12c0*/  LDG.E.64 R4, desc[UR6][R2.64] ;  /* 0x0000000602047981 */ /* 0x001ea8000c1e1b00 */
[----:B------:R-:W2:Y:S02]  /*12d0*/  LDG.E.64 R6, desc[UR6][R2.64+0x8] ;  /* 0x0000080602067981 */ /* 0x000ea4000c1e1b00 */
[----:B--2---:R-:W-:-:S07]  /*12e0*/  DADD R4, R4, R6 ;  /* 0x0000000004047229 */ /* 0x004fce0000000006 */
[----:B------:R-:W-:Y:S01]  /*12f0*/  STG.E.64 desc[UR6][R2.64], R4 ;  /* 0x0000000402007986 */ /* 0x000fe2000c101b06 */
[----:B------:R-:W-:Y:S05]  /*1300*/  EXIT ;  /* 0x000000000000794d */ /* 0x000fea0003800000 */
        .weak           $__internal_0_$__cuda_sm20_dblrcp_rn_slowpath_v3
        .type           $__internal_0_$__cuda_sm20_dblrcp_rn_slowpath_v3,@function
        .size           $__internal_0_$__cuda_sm20_dblrcp_rn_slowpath_v3,($__internal_1_$__cuda_sm20_dsqrt_rn_f64_mediumpath_v1 - $__internal_0_$__cuda_sm20_dblrcp_rn_slowpath_v3)
$__internal_0_$__cuda_sm20_dblrcp_rn_slowpath_v3:
[----:B------:R-:W-:-:S14]  /*1310*/  DSETP.GTU.AND P0, PT, |R2|, +INF , PT ;  /* 0x7ff000000200742a */ /* 0x000fdc0003f0c200 */
[----:B------:R-:W-:Y:S05]  /*1320*/  @P0 BRA `(.L_x_36) ;  /* 0x00000000007c0947 */ /* 0x000fea0003800000 */
[----:B------:R-:W-:-:S04]  /*1330*/  LOP3.LUT R7, R3, 0x7fffffff, RZ, 0xc0, !PT ;  /* 0x7fffffff03077812 */ /* 0x000fc800078ec0ff */
[----:B------:R-:W-:-:S04]  /*1340*/  IADD3 R4, PT, PT, R7, -0x1, RZ ;  /* 0xffffffff07047810 */ /* 0x000fc80007ffe0ff */
[----:B------:R-:W-:-:S13]  /*1350*/  ISETP.GE.U32.AND P0, PT, R4, 0x7fefffff, PT ;  /* 0x7fefffff0400780c */ /* 0x000fda0003f06070 */
[----:B------:R-:W-:Y:S01]  /*1360*/  @P0 LOP3.LUT R5, R3, 0x7ff00000, RZ, 0x3c, !PT ;  /* 0x7ff0000003050812 */ /* 0x000fe200078e3cff */
[----:B------:R-:W-:Y:S01]  /*1370*/  @P0 IMAD.MOV.U32 R4, RZ, RZ, RZ ;  /* 0x000000ffff040224 */ /* 0x000fe200078e00ff */
[----:B------:R-:W-:Y:S06]  /*1380*/  @P0 BRA `(.L_x_37) ;  /* 0x00000000006c0947 */ /* 0x000fec0003800000 */
[----:B------:R-:W-:-:S13]  /*1390*/  ISETP.GE.U32.AND P0, PT, R7, 0x1000001, PT ;  /* 0x010000010700780c */ /* 0x000fda0003f06070 */
[----:B------:R-:W-:Y:S05]  /*13a0*/  @!P0 BRA `(.L_x_38) ;  /* 0x0000000000348947 */ /* 0x000fea0003800000 */
[----:B------:R-:W-:Y:S01]  /*13b0*/  VIADD R5, R3, 0xc0200000 ;  /* 0xc020000003057836 */ /* 0x000fe20000000000 */
[----:B------:R-:W-:-:S03]  /*13c0*/  MOV R4, R2 ;  /* 0x0000000200047202 */ /* 0x000fc60000000f00 */
[----:B------:R-:W0:Y:S03]  /*13d0*/  MUFU.RCP64H R7, R5 ;  /* 0x0000000500077308 */ /* 0x000e260000001800 */
[----:B0-----:R-:W-:-:S08]  /*13e0*/  DFMA R8, -R4, R6, 1 ;  /* 0x3ff000000408742b */ /* 0x001fd00000000106 */
[----:B------:R-:W-:-:S08]  /*13f0*/  DFMA R8, R8, R8, R8 ;  /* 0x000000080808722b */ /* 0x000fd00000000008 */
[----:B------:R-:W-:-:S08]  /*1400*/  DFMA R8, R6, R8, R6 ;  /* 0x000000080608722b */ /* 0x000fd00000000006 */
[----:B------:R-:W-:-:S08]  /*1410*/  DFMA R6, -R4, R8, 1 ;  /* 0x3ff000000406742b */ /* 0x000fd00000000108 */
[----:B------:R-:W-:-:S08]  /*1420*/  DFMA R6, R8, R6, R8 ;  /* 0x000000060806722b */ /* 0x000fd00000000008 */
[----:B------:R-:W-:-:S08]  /*1430*/  DMUL R6, R6, 2.2250738585072013831e-308 ;  /* 0x0010000006067828 */ /* 0x000fd00000000000 */
[----:B------:R-:W-:-:S08]  /*1440*/  DFMA R2, -R2, R6, 1 ;  /* 0x3ff000000202742b */ /* 0x000fd00000000106 */
[----:B------:R-:W-:-:S08]  /*1450*/  DFMA R2, R2, R2, R2 ;  /* 0x000000020202722b */ /* 0x000fd00000000002 */
[----:B------:R-:W-:Y:S01]  /*1460*/  DFMA R4, R6, R2, R6 ;  /* 0x000000020604722b */ /* 0x000fe20000000006 */
[----:B------:R-:W-:Y:S10]  /*1470*/  BRA `(.L_x_37) ;  /* 0x0000000000307947 */ /* 0x000ff40003800000 */
.L_x_38:
[----:B------:R-:W-:Y:S01]  /*1480*/  DMUL R2, R2, 8.11296384146066816958e+31 ;  /* 0x4690000002027828 */ /* 0x000fe20000000000 */
[----:B------:R-:W-:-:S05]  /*1490*/  IMAD.MOV.U32 R4, RZ, RZ, R6 ;  /* 0x000000ffff047224 */ /* 0x000fca00078e0006 */
[----:B------:R-:W0:Y:S02]  /*14a0*/  MUFU.RCP64H R5, R3 ;  /* 0x0000000300057308 */ /* 0x000e240000001800 */
[----:B0-----:R-:W-:-:S08]  /*14b0*/  DFMA R6, -R2, R4, 1 ;  /* 0x3ff000000206742b */ /* 0x001fd00000000104 */
[----:B------:R-:W-:-:S08]  /*14c0*/  DFMA R6, R6, R6, R6 ;  /* 0x000000060606722b */ /* 0x000fd00000000006 */
[----:B------:R-:W-:-:S08]  /*14d0*/  DFMA R6, R4, R6, R4 ;  /* 0x000000060406722b */ /* 0x000fd00000000004 */
[----:B------:R-:W-:-:S08]  /*14e0*/  DFMA R4, -R2, R6, 1 ;  /* 0x3ff000000204742b */ /* 0x000fd00000000106 */
[----:B------:R-:W-:-:S08]  /*14f0*/  DFMA R4, R6, R4, R6 ;  /* 0x000000040604722b */ /* 0x000fd00000000006 */
[----:B------:R-:W-:Y:S01]  /*1500*/  DMUL R4, R4, 8.11296384146066816958e+31 ;  /* 0x4690000004047828 */ /* 0x000fe20000000000 */
[----:B------:R-:W-:Y:S10]  /*1510*/  BRA `(.L_x_37) ;  /* 0x0000000000087947 */ /* 0x000ff40003800000 */
.L_x_36:
[----:B------:R-:W-:Y:S01]  /*1520*/  LOP3.LUT R5, R3, 0x80000, RZ, 0xfc, !PT ;  /* 0x0008000003057812 */ /* 0x000fe200078efcff */
[----:B------:R-:W-:-:S07]  /*1530*/  IMAD.MOV.U32 R4, RZ, RZ, R2 ;  /* 0x000000ffff047224 */ /* 0x000fce00078e0002 */
.L_x_37:
[----:B------:R-:W-:Y:S01]  /*1540*/  IMAD.MOV.U32 R2, RZ, RZ, R0 ;  /* 0x000000ffff027224 */ /* 0x000fe200078e0000 */
[----:B------:R-:W-:Y:S01]  /*1550*/  MOV R3, 0x0 ;  /* 0x0000000000037802 */ /* 0x000fe20000000f00 */
[----:B------:R-:W-:Y:S01]  /*1560*/  IMAD.MOV.U32 R19, RZ, RZ, R5 ;  /* 0x000000ffff137224 */ /* 0x000fe200078e0005 */
[----:B------:R-:W-:Y:S02]  /*1570*/  MOV R18, R4 ;  /* 0x0000000400127202 */ /* 0x000fe40000000f00 */
[----:B------:R-:W-:Y:S05]  /*1580*/  RET.REL.NODEC R2 `(_Z8pikerneliPd) ;  /* 0xffffffe8029c7950 */ /* 0x000fea0003c3ffff */
        .weak           $__internal_1_$__cuda_sm20_dsqrt_rn_f64_mediumpath_v1
        .type           $__internal_1_$__cuda_sm20_dsqrt_rn_f64_mediumpath_v1,@function
        .size           $__internal_1_$__cuda_sm20_dsqrt_rn_f64_mediumpath_v1,(.L_x_45 - $__internal_1_$__cuda_sm20_dsqrt_rn_f64_mediumpath_v1)
$__internal_1_$__cuda_sm20_dsqrt_rn_f64_mediumpath_v1:
[----:B------:R-:W-:Y:S01]  /*1590*/  ISETP.GE.U32.AND P1, PT, R12, -0x3400000, PT ;  /* 0xfcc000000c00780c */ /* 0x000fe20003f26070 */
[----:B------:R-:W-:Y:S01]  /*15a0*/  BSSY.RECONVERGENT B2, `(.L_x_39) ;  /* 0x0000028000027945 */ /* 0x000fe20003800200 */
[----:B------:R-:W-:Y:S01]  /*15b0*/  IMAD.MOV.U32 R12, RZ, RZ, R20 ;  /* 0x000000ffff0c7224 */ /* 0x000fe200078e0014 */
[----:B------:R-:W-:Y:S01]  /*15c0*/  MOV R20, R6 ;  /* 0x0000000600147202 */ /* 0x000fe20000000f00 */
[----:B------:R-:W-:Y:S02]  /*15d0*/  IMAD.MOV.U32 R11, RZ, RZ, R9 ;  /* 0x000000ffff0b7224 */ /* 0x000fe400078e0009 */
[----:B------:R-:W-:Y:S02]  /*15e0*/  IMAD.MOV.U32 R22, RZ, RZ, R0 ;  /* 0x000000ffff167224 */ /* 0x000fe400078e0000 */
[----:B------:R-:W-:-:S05]  /*15f0*/  IMAD.MOV.U32 R23, RZ, RZ, R15 ;  /* 0x000000ffff177224 */ /* 0x000fca00078e000f */
[----:B------:R-:W-:Y:S05]  /*1600*/  @!P1 BRA `(.L_x_40) ;  /* 0x0000000000209947 */ /* 0x000fea0003800000 */
[----:B------:R-:W-:-:S10]  /*1610*/  DFMA.RM R20, R10, R20, R22 ;  /* 0x000000140a14722b */ /* 0x000fd40000004016 */
[----:B------:R-:W-:-:S04]  /*1620*/  IADD3 R10, P1, PT, R20, 0x1, RZ ;  /* 0x00000001140a7810 */ /* 0x000fc80007f3e0ff */
[----:B------:R-:W-:-:S06]  /*1630*/  IADD3.X R11, PT, PT, RZ, R21, RZ, P1, !PT ;  /* 0x00000015ff0b7210 */ /* 0x000fcc0000ffe4ff */
[----:B------:R-:W-:-:S08]  /*1640*/  DFMA.RP R12, -R20, R10, R12 ;  /* 0x0000000a140c722b */ /* 0x000fd0000000810c */
[----:B------:R-:W-:-:S06]  /*1650*/  DSETP.GT.AND P1, PT, R12, RZ, PT ;  /* 0x000000ff0c00722a */ /* 0x000fcc0003f24000 */
[----:B------:R-:W-:Y:S02]  /*1660*/  FSEL R10, R10, R20, P1 ;  /* 0x000000140a0a7208 */ /* 0x000fe40000800000 */
[----:B------:R-:W-:Y:S01]  /*1670*/  FSEL R11, R11, R21, P1 ;  /* 0x000000150b0b7208 */ /* 0x000fe20000800000 */
[----:B------:R-:W-:Y:S06]  /*1680*/  BRA `(.L_x_41) ;  /* 0x0000000000647947 */ /* 0x000fec0003800000 */
.L_x_40:
[----:B------:R-:W-:-:S14]  /*1690*/  DSETP.NE.AND P1, PT, R12, RZ, PT ;  /* 0x000000ff0c00722a */ /* 0x000fdc0003f25000 */
[----:B------:R-:W-:Y:S05]  /*16a0*/  @!P1 BRA `(.L_x_42) ;  /* 0x0000000000589947 */ /* 0x000fea0003800000 */
[----:B------:R-:W-:-:S13]  /*16b0*/  ISETP.GE.AND P1, PT, R13, RZ, PT ;  /* 0x000000ff0d00720c */ /* 0x000fda0003f26270 */
[----:B------:R-:W-:Y:S02]  /*16c0*/  @!P1 IMAD.MOV.U32 R10, RZ, RZ, 0x0 ;  /* 0x00000000ff0a9424 */ /* 0x000fe400078e00ff */
[----:B------:R-:W-:Y:S01]  /*16d0*/  @!P1 IMAD.MOV.U32 R11, RZ, RZ, -0x80000 ;  /* 0xfff80000ff0b9424 */ /* 0x000fe200078e00ff */
[----:B------:R-:W-:Y:S06]  /*16e0*/  @!P1 BRA `(.L_x_41) ;  /* 0x00000000004c9947 */ /* 0x000fec0003800000 */
[----:B------:R-:W-:-:S13]  /*16f0*/  ISETP.GT.AND P1, PT, R13, 0x7fefffff, PT ;  /* 0x7fefffff0d00780c */ /* 0x000fda0003f24270 */
[----:B------:R-:W-:Y:S05]  /*1700*/  @P1 BRA `(.L_x_42) ;  /* 0x0000000000401947 */ /* 0x000fea0003800000 */
[----:B------:R-:W-:Y:S01]  /*1710*/  DMUL R22, R12, 8.11296384146066816958e+31 ;  /* 0x469000000c167828 */ /* 0x000fe20000000000 */
[----:B------:R-:W-:Y:S01]  /*1720*/  MOV R20, RZ ;  /* 0x000000ff00147202 */ /* 0x000fe20000000f00 */
[----:B------:R-:W-:Y:S02]  /*1730*/  IMAD.MOV.U32 R12, RZ, RZ, 0x0 ;  /* 0x00000000ff0c7424 */ /* 0x000fe400078e00ff */
[----:B------:R-:W-:Y:S02]  /*1740*/  IMAD.MOV.U32 R13, RZ, RZ, 0x3fd80000 ;  /* 0x3fd80000ff0d7424 */ /* 0x000fe400078e00ff */
[----:B------:R-:W0:Y:S02]  /*1750*/  MUFU.RSQ64H R21, R23 ;  /* 0x0000001700157308 */ /* 0x000e240000001c00 */
[----:B0-----:R-:W-:-:S08]  /*1760*/  DMUL R10, R20, R20 ;  /* 0x00000014140a7228 */ /* 0x001fd00000000000 */
[----:B------:R-:W-:-:S08]  /*1770*/  DFMA R10, R22, -R10, 1 ;  /* 0x3ff00000160a742b */ /* 0x000fd0000000080a */
[----:B------:R-:W-:Y:S02]  /*1780*/  DFMA R12, R10, R12, 0.5 ;  /* 0x3fe000000a0c742b */ /* 0x000fe4000000000c */
[----:B------:R-:W-:-:S08]  /*1790*/  DMUL R10, R20, R10 ;  /* 0x0000000a140a7228 */ /* 0x000fd00000000000 */
[----:B------:R-:W-:-:S08]  /*17a0*/  DFMA R12, R12, R10, R20 ;  /* 0x0000000a0c0c722b */ /* 0x000fd00000000014 */
[----:B------:R-:W-:Y:S02]  /*17b0*/  DMUL R10, R22, R12 ;  /* 0x0000000c160a7228 */ /* 0x000fe40000000000 */
[----:B------:R-:W-:-:S06]  /*17c0*/  IADD3 R13, PT, PT, R13, -0x100000, RZ ;  /* 0xfff000000d0d7810 */ /* 0x000fcc0007ffe0ff */
[----:B------:R-:W-:-:S08]  /*17d0*/  DFMA R20, R10, -R10, R22 ;  /* 0x8000000a0a14722b */ /* 0x000fd00000000016 */
[----:B------:R-:W-:-:S10]  /*17e0*/  DFMA R10, R12, R20, R10 ;  /* 0x000000140c0a722b */ /* 0x000fd4000000000a */
[----:B------:R-:W-:Y:S01]  /*17f0*/  VIADD R11, R11, 0xfcb00000 ;  /* 0xfcb000000b0b7836 */ /* 0x000fe20000000000 */
[----:B------:R-:W-:Y:S06]  /*1800*/  BRA `(.L_x_41) ;  /* 0x0000000000047947 */ /* 0x000fec0003800000 */
.L_x_42:
[----:B------:R-:W-:-:S11]  /*1810*/  DADD R10, R12, R12 ;  /* 0x000000000c0a7229 */ /* 0x000fd6000000000c */
.L_x_41:
[----:B------:R-:W-:Y:S05]  /*1820*/  BSYNC.RECONVERGENT B2 ;  /* 0x0000000000027941 */ /* 0x000fea0003800200 */
.L_x_39:
[----:B------:R-:W-:Y:S01]  /*1830*/  IMAD.MOV.U32 R15, RZ, RZ, 0x0 ;  /* 0x00000000ff0f7424 */ /* 0x000fe200078e00ff */
[----:B------:R-:W-:Y:S01]  /*1840*/  MOV R27, R11 ;  /* 0x0000000b001b7202 */ /* 0x000fe20000000f00 */
[----:B------:R-:W-:Y:S02]  /*1850*/  IMAD.MOV.U32 R6, RZ, RZ, R10 ;  /* 0x000000ffff067224 */ /* 0x000fe400078e000a */
[----:B------:R-:W-:Y:S05]  /*1860*/  RET.REL.NODEC R14 `(_Z8pikerneliPd) ;  /* 0xffffffe40ee47950 */ /* 0x000fea0003c3ffff */
.L_x_43:
[----:B------:R-:W-:-:S00]  /*1870*/  BRA `(.L_x_43) ;  /* 0xfffffffc00fc7947 */ /* 0x000fc0000383ffff */
[----:B------:R-:W-:-:S00]  /*1880*/  NOP ;  /* 0x0000000000007918 */ /* 0x000fc00000000000 */
[----:B------:R-:W-:-:S00]  /*1890*/  NOP ;  /* 0x0000000000007918 */ /* 0x000fc00000000000 */
[----:B------:R-:W-:-:S00]  /*18a0*/  NOP ;  /* 0x0000000000007918 */ /* 0x000fc00000000000 */
[----:B------:R-:W-:-:S00]  /*18b0*/  NOP ;  /* 0x0000000000007918 */ /* 0x000fc00000000000 */
[----:B------:R-:W-:-:S00]  /*18c0*/  NOP ;  /* 0x0000000000007918 */ /* 0x000fc00000000000 */
[----:B------:R-:W-:-:S00]  /*18d0*/  NOP ;  /* 0x0000000000007918 */ /* 0x000fc00000000000 */
[----:B------:R-:W-:-:S00]  /*18e0*/  NOP ;  /* 0x0000000000007918 */ /* 0x000fc00000000000 */
[----:B------:R-:W-:-:S00]  /*18f0*/  NOP ;  /* 0x0000000000007918 */ /* 0x000fc00000000000 */
.L_x_45:


//--------------------- .nv.shared.reserved.0     --------------------------
	.section	.nv.shared.reserved.0,"aw",@nobits
	.weak		__nv_reservedSMEM_offset_0_alias
	.size		__nv_reservedSMEM_offset_0_alias, 0, 64
	.other		__nv_reservedSMEM_offset_0_alias,@"STO_CUDA_RESERVED_SHARED STV_DEFAULT"
__nv_reservedSMEM_offset_0_alias:
	.zero		0
	.zero		64


//--------------------- .nv.constant0._Z8pikerneliPd --------------------------
	.section	.nv.constant0._Z8pikerneliPd,"a",@progbits
	.sectionflags	@""
	.align	4
.nv.constant0._Z8pikerneliPd:
	.zero		912


//--------------------- SYMBOLS --------------------------

	.type		.nv.reservedSmem.offset0,@object
	.size		.nv.reservedSmem.offset0,0x4
